//
// Generated by NVIDIA NVVM Compiler
//
// Compiler Build ID: CL-36424714
// Cuda compilation tools, release 13.0, V13.0.88
// Based on NVVM 20.0.0
//

.version 9.0
.target sm_100
.address_size 64

	// .globl	_Z23adaptiveThresholdKernelPhS_iii

.visible .entry _Z23adaptiveThresholdKernelPhS_iii(
	.param .u64 .ptr .align 1 _Z23adaptiveThresholdKernelPhS_iii_param_0,
	.param .u64 .ptr .align 1 _Z23adaptiveThresholdKernelPhS_iii_param_1,
	.param .u32 _Z23adaptiveThresholdKernelPhS_iii_param_2,
	.param .u32 _Z23adaptiveThresholdKernelPhS_iii_param_3,
	.param .u32 _Z23adaptiveThresholdKernelPhS_iii_param_4
)
{
	.reg .pred 	%p<14>;
	.reg .b16 	%rs<42>;
	.reg .b32 	%r<143>;
	.reg .b32 	%f<73>;
	.reg .b64 	%rd<41>;

	ld.param.u64 	%rd3, [_Z23adaptiveThresholdKernelPhS_iii_param_0];
	ld.param.u64 	%rd4, [_Z23adaptiveThresholdKernelPhS_iii_param_1];
	ld.param.u32 	%r27, [_Z23adaptiveThresholdKernelPhS_iii_param_2];
	ld.param.u32 	%r29, [_Z23adaptiveThresholdKernelPhS_iii_param_3];
	ld.param.u32 	%r26, [_Z23adaptiveThresholdKernelPhS_iii_param_4];
	cvta.to.global.u64 	%rd1, %rd4;
	cvta.to.global.u64 	%rd2, %rd3;
	mov.u32 	%r30, %ctaid.x;
	mov.u32 	%r31, %ntid.x;
	mov.u32 	%r32, %tid.x;
	mad.lo.s32 	%r33, %r30, %r31, %r32;
	mov.u32 	%r34, %ctaid.y;
	mov.u32 	%r35, %ntid.y;
	mov.u32 	%r36, %tid.y;
	mad.lo.s32 	%r37, %r34, %r35, %r36;
	setp.lt.s32 	%p1, %r33, 5;
	add.s32 	%r38, %r29, -5;
	setp.ge.s32 	%p2, %r33, %r38;
	or.pred  	%p3, %p1, %p2;
	setp.lt.u32 	%p4, %r37, 5;
	or.pred  	%p5, %p4, %p3;
	add.s32 	%r39, %r27, -5;
	setp.ge.s32 	%p6, %r37, %r39;
	or.pred  	%p7, %p5, %p6;
	@%p7 bra 	$L__BB0_13;
	setp.eq.s32 	%p8, %r26, 3;
	@%p8 bra 	$L__BB0_5;
	add.s32 	%r41, %r37, -4;
	mad.lo.s32 	%r42, %r29, %r41, %r33;
	add.s32 	%r43, %r42, -5;
	mul.lo.s32 	%r139, %r26, %r43;
	mul.lo.s32 	%r44, %r26, %r29;
	shl.b32 	%r4, %r44, 1;
	add.s32 	%r45, %r37, -5;
	mad.lo.s32 	%r46, %r29, %r45, %r33;
	add.s32 	%r47, %r46, -5;
	mul.lo.s32 	%r138, %r26, %r47;
	mov.b32 	%r140, 0;
	cvt.s64.s32 	%rd7, %r26;
	mov.u32 	%r141, %r140;
$L__BB0_3:
	cvt.s64.s32 	%rd5, %r138;
	add.s64 	%rd6, %rd2, %rd5;
	ld.global.u8 	%r48, [%rd6];
	add.s32 	%r49, %r141, %r48;
	add.s64 	%rd8, %rd6, %rd7;
	ld.global.u8 	%r50, [%rd8];
	add.s32 	%r51, %r49, %r50;
	add.s64 	%rd9, %rd8, %rd7;
	ld.global.u8 	%r52, [%rd9];
	add.s32 	%r53, %r51, %r52;
	add.s64 	%rd10, %rd9, %rd7;
	ld.global.u8 	%r54, [%rd10];
	add.s32 	%r55, %r53, %r54;
	add.s64 	%rd11, %rd10, %rd7;
	ld.global.u8 	%r56, [%rd11];
	add.s32 	%r57, %r55, %r56;
	add.s64 	%rd12, %rd11, %rd7;
	ld.global.u8 	%r58, [%rd12];
	add.s32 	%r59, %r57, %r58;
	add.s64 	%rd13, %rd12, %rd7;
	ld.global.u8 	%r60, [%rd13];
	add.s32 	%r61, %r59, %r60;
	add.s64 	%rd14, %rd13, %rd7;
	ld.global.u8 	%r62, [%rd14];
	add.s32 	%r63, %r61, %r62;
	add.s64 	%rd15, %rd14, %rd7;
	ld.global.u8 	%r64, [%rd15];
	add.s32 	%r65, %r63, %r64;
	add.s64 	%rd16, %rd15, %rd7;
	ld.global.u8 	%r66, [%rd16];
	add.s32 	%r67, %r65, %r66;
	add.s64 	%rd17, %rd16, %rd7;
	ld.global.u8 	%r68, [%rd17];
	add.s32 	%r142, %r67, %r68;
	setp.eq.s32 	%p9, %r140, 10;
	@%p9 bra 	$L__BB0_7;
	cvt.s64.s32 	%rd19, %r139;
	add.s64 	%rd20, %rd2, %rd19;
	ld.global.u8 	%r69, [%rd20];
	add.s32 	%r70, %r142, %r69;
	add.s64 	%rd21, %rd20, %rd7;
	ld.global.u8 	%r71, [%rd21];
	add.s32 	%r72, %r70, %r71;
	add.s64 	%rd22, %rd21, %rd7;
	ld.global.u8 	%r73, [%rd22];
	add.s32 	%r74, %r72, %r73;
	add.s64 	%rd23, %rd22, %rd7;
	ld.global.u8 	%r75, [%rd23];
	add.s32 	%r76, %r74, %r75;
	add.s64 	%rd24, %rd23, %rd7;
	ld.global.u8 	%r77, [%rd24];
	add.s32 	%r78, %r76, %r77;
	add.s64 	%rd25, %rd24, %rd7;
	ld.global.u8 	%r79, [%rd25];
	add.s32 	%r80, %r78, %r79;
	add.s64 	%rd26, %rd25, %rd7;
	ld.global.u8 	%r81, [%rd26];
	add.s32 	%r82, %r80, %r81;
	add.s64 	%rd27, %rd26, %rd7;
	ld.global.u8 	%r83, [%rd27];
	add.s32 	%r84, %r82, %r83;
	add.s64 	%rd28, %rd27, %rd7;
	ld.global.u8 	%r85, [%rd28];
	add.s32 	%r86, %r84, %r85;
	add.s64 	%rd29, %rd28, %rd7;
	ld.global.u8 	%r87, [%rd29];
	add.s32 	%r88, %r86, %r87;
	add.s64 	%rd30, %rd29, %rd7;
	ld.global.u8 	%r89, [%rd30];
	add.s32 	%r141, %r88, %r89;
	add.s32 	%r140, %r140, 2;
	add.s32 	%r139, %r139, %r4;
	add.s32 	%r138, %r138, %r4;
	bra.uni 	$L__BB0_3;
$L__BB0_5:
	add.s32 	%r91, %r37, -5;
	mad.lo.s32 	%r92, %r29, %r91, %r33;
	mul.lo.s32 	%r135, %r92, 3;
	mul.lo.s32 	%r7, %r29, 3;
	mov.b32 	%r136, 0;
	mov.u32 	%r142, %r136;
$L__BB0_6:
	add.s32 	%r93, %r135, -15;
	cvt.s64.s32 	%rd31, %r93;
	add.s64 	%rd32, %rd2, %rd31;
	ld.global.u8 	%rs5, [%rd32];
	ld.global.u8 	%rs6, [%rd32+1];
	ld.global.u8 	%rs7, [%rd32+2];
	cvt.rn.f32.u16 	%f1, %rs7;
	mul.f32 	%f2, %f1, 0f3E991687;
	cvt.rn.f32.u16 	%f3, %rs6;
	fma.rn.f32 	%f4, %f3, 0f3F1645A2, %f2;
	cvt.rn.f32.u16 	%f5, %rs5;
	fma.rn.f32 	%f6, %f5, 0f3DE978D5, %f4;
	cvt.rzi.u32.f32 	%r94, %f6;
	and.b32  	%r95, %r94, 255;
	add.s32 	%r96, %r142, %r95;
	ld.global.u8 	%rs8, [%rd32+3];
	ld.global.u8 	%rs9, [%rd32+4];
	ld.global.u8 	%rs10, [%rd32+5];
	cvt.rn.f32.u16 	%f7, %rs10;
	mul.f32 	%f8, %f7, 0f3E991687;
	cvt.rn.f32.u16 	%f9, %rs9;
	fma.rn.f32 	%f10, %f9, 0f3F1645A2, %f8;
	cvt.rn.f32.u16 	%f11, %rs8;
	fma.rn.f32 	%f12, %f11, 0f3DE978D5, %f10;
	cvt.rzi.u32.f32 	%r97, %f12;
	and.b32  	%r98, %r97, 255;
	add.s32 	%r99, %r96, %r98;
	ld.global.u8 	%rs11, [%rd32+6];
	ld.global.u8 	%rs12, [%rd32+7];
	ld.global.u8 	%rs13, [%rd32+8];
	cvt.rn.f32.u16 	%f13, %rs13;
	mul.f32 	%f14, %f13, 0f3E991687;
	cvt.rn.f32.u16 	%f15, %rs12;
	fma.rn.f32 	%f16, %f15, 0f3F1645A2, %f14;
	cvt.rn.f32.u16 	%f17, %rs11;
	fma.rn.f32 	%f18, %f17, 0f3DE978D5, %f16;
	cvt.rzi.u32.f32 	%r100, %f18;
	and.b32  	%r101, %r100, 255;
	add.s32 	%r102, %r99, %r101;
	ld.global.u8 	%rs14, [%rd32+9];
	ld.global.u8 	%rs15, [%rd32+10];
	ld.global.u8 	%rs16, [%rd32+11];
	cvt.rn.f32.u16 	%f19, %rs16;
	mul.f32 	%f20, %f19, 0f3E991687;
	cvt.rn.f32.u16 	%f21, %rs15;
	fma.rn.f32 	%f22, %f21, 0f3F1645A2, %f20;
	cvt.rn.f32.u16 	%f23, %rs14;
	fma.rn.f32 	%f24, %f23, 0f3DE978D5, %f22;
	cvt.rzi.u32.f32 	%r103, %f24;
	and.b32  	%r104, %r103, 255;
	add.s32 	%r105, %r102, %r104;
	ld.global.u8 	%rs17, [%rd32+12];
	ld.global.u8 	%rs18, [%rd32+13];
	ld.global.u8 	%rs19, [%rd32+14];
	cvt.rn.f32.u16 	%f25, %rs19;
	mul.f32 	%f26, %f25, 0f3E991687;
	cvt.rn.f32.u16 	%f27, %rs18;
	fma.rn.f32 	%f28, %f27, 0f3F1645A2, %f26;
	cvt.rn.f32.u16 	%f29, %rs17;
	fma.rn.f32 	%f30, %f29, 0f3DE978D5, %f28;
	cvt.rzi.u32.f32 	%r106, %f30;
	and.b32  	%r107, %r106, 255;
	add.s32 	%r108, %r105, %r107;
	ld.global.u8 	%rs20, [%rd32+15];
	ld.global.u8 	%rs21, [%rd32+16];
	ld.global.u8 	%rs22, [%rd32+17];
	cvt.rn.f32.u16 	%f31, %rs22;
	mul.f32 	%f32, %f31, 0f3E991687;
	cvt.rn.f32.u16 	%f33, %rs21;
	fma.rn.f32 	%f34, %f33, 0f3F1645A2, %f32;
	cvt.rn.f32.u16 	%f35, %rs20;
	fma.rn.f32 	%f36, %f35, 0f3DE978D5, %f34;
	cvt.rzi.u32.f32 	%r109, %f36;
	and.b32  	%r110, %r109, 255;
	add.s32 	%r111, %r108, %r110;
	ld.global.u8 	%rs23, [%rd32+18];
	ld.global.u8 	%rs24, [%rd32+19];
	ld.global.u8 	%rs25, [%rd32+20];
	cvt.rn.f32.u16 	%f37, %rs25;
	mul.f32 	%f38, %f37, 0f3E991687;
	cvt.rn.f32.u16 	%f39, %rs24;
	fma.rn.f32 	%f40, %f39, 0f3F1645A2, %f38;
	cvt.rn.f32.u16 	%f41, %rs23;
	fma.rn.f32 	%f42, %f41, 0f3DE978D5, %f40;
	cvt.rzi.u32.f32 	%r112, %f42;
	and.b32  	%r113, %r112, 255;
	add.s32 	%r114, %r111, %r113;
	ld.global.u8 	%rs26, [%rd32+21];
	ld.global.u8 	%rs27, [%rd32+22];
	ld.global.u8 	%rs28, [%rd32+23];
	cvt.rn.f32.u16 	%f43, %rs28;
	mul.f32 	%f44, %f43, 0f3E991687;
	cvt.rn.f32.u16 	%f45, %rs27;
	fma.rn.f32 	%f46, %f45, 0f3F1645A2, %f44;
	cvt.rn.f32.u16 	%f47, %rs26;
	fma.rn.f32 	%f48, %f47, 0f3DE978D5, %f46;
	cvt.rzi.u32.f32 	%r115, %f48;
	and.b32  	%r116, %r115, 255;
	add.s32 	%r117, %r114, %r116;
	ld.global.u8 	%rs29, [%rd32+24];
	ld.global.u8 	%rs30, [%rd32+25];
	ld.global.u8 	%rs31, [%rd32+26];
	cvt.rn.f32.u16 	%f49, %rs31;
	mul.f32 	%f50, %f49, 0f3E991687;
	cvt.rn.f32.u16 	%f51, %rs30;
	fma.rn.f32 	%f52, %f51, 0f3F1645A2, %f50;
	cvt.rn.f32.u16 	%f53, %rs29;
	fma.rn.f32 	%f54, %f53, 0f3DE978D5, %f52;
	cvt.rzi.u32.f32 	%r118, %f54;
	and.b32  	%r119, %r118, 255;
	add.s32 	%r120, %r117, %r119;
	ld.global.u8 	%rs32, [%rd32+27];
	ld.global.u8 	%rs33, [%rd32+28];
	ld.global.u8 	%rs34, [%rd32+29];
	cvt.rn.f32.u16 	%f55, %rs34;
	mul.f32 	%f56, %f55, 0f3E991687;
	cvt.rn.f32.u16 	%f57, %rs33;
	fma.rn.f32 	%f58, %f57, 0f3F1645A2, %f56;
	cvt.rn.f32.u16 	%f59, %rs32;
	fma.rn.f32 	%f60, %f59, 0f3DE978D5, %f58;
	cvt.rzi.u32.f32 	%r121, %f60;
	and.b32  	%r122, %r121, 255;
	add.s32 	%r123, %r120, %r122;
	ld.global.u8 	%rs35, [%rd32+30];
	ld.global.u8 	%rs36, [%rd32+31];
	ld.global.u8 	%rs37, [%rd32+32];
	cvt.rn.f32.u16 	%f61, %rs37;
	mul.f32 	%f62, %f61, 0f3E991687;
	cvt.rn.f32.u16 	%f63, %rs36;
	fma.rn.f32 	%f64, %f63, 0f3F1645A2, %f62;
	cvt.rn.f32.u16 	%f65, %rs35;
	fma.rn.f32 	%f66, %f65, 0f3DE978D5, %f64;
	cvt.rzi.u32.f32 	%r124, %f66;
	and.b32  	%r125, %r124, 255;
	add.s32 	%r142, %r123, %r125;
	add.s32 	%r136, %r136, 1;
	add.s32 	%r135, %r135, %r7;
	setp.eq.s32 	%p10, %r136, 11;
	@%p10 bra 	$L__BB0_7;
	bra.uni 	$L__BB0_6;
$L__BB0_7:
	setp.ne.s32 	%p11, %r26, 3;
	mad.lo.s32 	%r126, %r29, %r37, %r33;
	mul.lo.s32 	%r24, %r126, %r26;
	@%p11 bra 	$L__BB0_9;
	cvt.s64.s32 	%rd35, %r24;
	add.s64 	%rd36, %rd2, %rd35;
	ld.global.u8 	%rs38, [%rd36];
	ld.global.u8 	%rs39, [%rd36+1];
	ld.global.u8 	%rs40, [%rd36+2];
	cvt.rn.f32.u16 	%f67, %rs40;
	mul.f32 	%f68, %f67, 0f3E991687;
	cvt.rn.f32.u16 	%f69, %rs39;
	fma.rn.f32 	%f70, %f69, 0f3F1645A2, %f68;
	cvt.rn.f32.u16 	%f71, %rs38;
	fma.rn.f32 	%f72, %f71, 0f3DE978D5, %f70;
	cvt.rzi.u32.f32 	%r127, %f72;
	cvt.u16.u32 	%rs41, %r127;
	bra.uni 	$L__BB0_10;
$L__BB0_9:
	cvt.s64.s32 	%rd33, %r24;
	add.s64 	%rd34, %rd2, %rd33;
	ld.global.u8 	%rs41, [%rd34];
$L__BB0_10:
	setp.ne.s32 	%p12, %r26, 3;
	cvt.u32.u16 	%r128, %rs41;
	and.b32  	%r129, %r128, 255;
	mul.hi.s32 	%r130, %r142, 70991195;
	shr.u32 	%r131, %r130, 31;
	shr.s32 	%r132, %r130, 1;
	add.s32 	%r133, %r132, %r131;
	add.s32 	%r134, %r133, -5;
	setp.lt.s32 	%p13, %r134, %r129;
	selp.s16 	%rs4, -1, 0, %p13;
	@%p12 bra 	$L__BB0_12;
	cvt.s64.s32 	%rd39, %r24;
	add.s64 	%rd40, %rd1, %rd39;
	st.global.u8 	[%rd40], %rs4;
	st.global.u8 	[%rd40+1], %rs4;
	st.global.u8 	[%rd40+2], %rs4;
	bra.uni 	$L__BB0_13;
$L__BB0_12:
	cvt.s64.s32 	%rd37, %r24;
	add.s64 	%rd38, %rd1, %rd37;
	st.global.u8 	[%rd38], %rs4;
$L__BB0_13:
	ret;

}


// ===== COMPILED SASS (sm_100) =====

	.target	sm_100

	.elftype	@"ET_EXEC"


//--------------------- .note.nv.tkinfo           --------------------------
	.section	.note.nv.tkinfo,"",@"SHT_NOTE"
	.sectionflags	@"SHF_NOTE_NV_TKINFO"
	.tkinfo
        /*0018*/ 	.word	0x00000002
        /*0030*/ 	.string	""
        /*0030*/ 	.string	"ptxas"
        /*0030*/ 	.string	"Cuda compilation tools, release 13.0, V13.0.88"
        /*0030*/ 	.string	"Build cuda_13.0.r13.0/compiler.36424714_0"
        /*0030*/ 	.string	"-arch sm_100 -m 64 "



//--------------------- .note.nv.cuinfo           --------------------------
	.section	.note.nv.cuinfo,"",@"SHT_NOTE"
	.sectionflags	@"SHF_NOTE_NV_CUINFO"
        /*0018*/ 	.short	0x0002
        /*001a*/ 	.short	0x0064
        /*001c*/ 	.short	0x0082
	.zero		2


//--------------------- .nv.info                  --------------------------
	.section	.nv.info,"",@"SHT_CUDA_INFO"
	.align	4


	//----- nvinfo : EIATTR_REGCOUNT
	.align		4
        /*0000*/ 	.byte	0x04, 0x2f
        /*0002*/ 	.short	(.L_1 - .L_0)
	.align		4
.L_0:
        /*0004*/ 	.word	index@(_Z23adaptiveThresholdKernelPhS_iii)
        /*0008*/ 	.word	0x00000020


	//----- nvinfo : EIATTR_FRAME_SIZE
	.align		4
.L_1:
        /*000c*/ 	.byte	0x04, 0x11
        /*000e*/ 	.short	(.L_3 - .L_2)
	.align		4
.L_2:
        /*0010*/ 	.word	index@(_Z23adaptiveThresholdKernelPhS_iii)
        /*0014*/ 	.word	0x00000000


	//----- nvinfo : EIATTR_MIN_STACK_SIZE
	.align		4
.L_3:
        /*0018*/ 	.byte	0x04, 0x12
        /*001a*/ 	.short	(.L_5 - .L_4)
	.align		4
.L_4:
        /*001c*/ 	.word	index@(_Z23adaptiveThresholdKernelPhS_iii)
        /*0020*/ 	.word	0x00000000
.L_5:


//--------------------- .nv.compat                --------------------------
	.section	.nv.compat,"",@"SHT_CUDA_COMPAT_INFO"
	.align	4
        /*0000*/ 	.byte	0x02, 0x09, 0x00, 0x00, 0x02, 0x02, 0x01, 0x00, 0x02, 0x05, 0x05, 0x00, 0x03, 0x07, 0x01, 0x01
        /*0010*/ 	.byte	0x02, 0x03, 0x00, 0x00, 0x02, 0x06, 0x01, 0x00, 0x04, 0x0b, 0x08, 0x00, 0x09, 0x00, 0x00, 0x00
        /*0020*/ 	.byte	0x00, 0x00, 0x00, 0x00


//--------------------- .nv.info._Z23adaptiveThresholdKernelPhS_iii --------------------------
	.section	.nv.info._Z23adaptiveThresholdKernelPhS_iii,"",@"SHT_CUDA_INFO"
	.sectionflags	@""
	.align	4


	//----- nvinfo : EIATTR_CUDA_API_VERSION
	.align		4
        /*0000*/ 	.byte	0x04, 0x37
        /*0002*/ 	.short	(.L_7 - .L_6)
.L_6:
        /*0004*/ 	.word	0x00000082


	//----- nvinfo : EIATTR_KPARAM_INFO
	.align		4
.L_7:
        /*0008*/ 	.byte	0x04, 0x17
        /*000a*/ 	.short	(.L_9 - .L_8)
.L_8:
        /*000c*/ 	.word	0x00000000
        /*0010*/ 	.short	0x0004
        /*0012*/ 	.short	0x0018
        /*0014*/ 	.byte	0x00, 0xf0, 0x11, 0x00


	//----- nvinfo : EIATTR_KPARAM_INFO
	.align		4
.L_9:
        /*0018*/ 	.byte	0x04, 0x17
        /*001a*/ 	.short	(.L_11 - .L_10)
.L_10:
        /*001c*/ 	.word	0x00000000
        /*0020*/ 	.short	0x0003
        /*0022*/ 	.short	0x0014
        /*0024*/ 	.byte	0x00, 0xf0, 0x11, 0x00


	//----- nvinfo : EIATTR_KPARAM_INFO
	.align		4
.L_11:
        /*0028*/ 	.byte	0x04, 0x17
        /*002a*/ 	.short	(.L_13 - .L_12)
.L_12:
        /*002c*/ 	.word	0x00000000
        /*0030*/ 	.short	0x0002
        /*0032*/ 	.short	0x0010
        /*0034*/ 	.byte	0x00, 0xf0, 0x11, 0x00


	//----- nvinfo : EIATTR_KPARAM_INFO
	.align		4
.L_13:
        /*0038*/ 	.byte	0x04, 0x17
        /*003a*/ 	.short	(.L_15 - .L_14)
.L_14:
        /*003c*/ 	.word	0x00000000
        /*0040*/ 	.short	0x0001
        /*0042*/ 	.short	0x0008
        /*0044*/ 	.byte	0x00, 0xf5, 0x21, 0x00


	//----- nvinfo : EIATTR_KPARAM_INFO
	.align		4
.L_15:
        /*0048*/ 	.byte	0x04, 0x17
        /*004a*/ 	.short	(.L_17 - .L_16)
.L_16:
        /*004c*/ 	.word	0x00000000
        /*0050*/ 	.short	0x0000
        /*0052*/ 	.short	0x0000
        /*0054*/ 	.byte	0x00, 0xf5, 0x21, 0x00


	//----- nvinfo : EIATTR_SPARSE_MMA_MASK
	.align		4
.L_17:
        /*0058*/ 	.byte	0x03, 0x50
        /*005a*/ 	.short	0x0000


	//----- nvinfo : EIATTR_MAXREG_COUNT
	.align		4
        /*005c*/ 	.byte	0x03, 0x1b
        /*005e*/ 	.short	0x00ff


	//----- nvinfo : EIATTR_MERCURY_ISA_VERSION
	.align		4
        /*0060*/ 	.byte	0x03, 0x5f
        /*0062*/ 	.short	0x0101


	//----- nvinfo : EIATTR_VRC_CTA_INIT_COUNT
	.align		4
        /*0064*/ 	.byte	0x02, 0x4a
	.zero		1
	.zero		1


	//----- nvinfo : EIATTR_EXIT_INSTR_OFFSETS
	.align		4
        /*0068*/ 	.byte	0x04, 0x1c
        /*006a*/ 	.short	(.L_19 - .L_18)


	//   ....[0]....
.L_18:
        /*006c*/ 	.word	0x00000100


	//   ....[1]....
        /*0070*/ 	.word	0x00001470


	//   ....[2]....
        /*0074*/ 	.word	0x000014c0


	//----- nvinfo : EIATTR_CBANK_PARAM_SIZE
	.align		4
.L_19:
        /*0078*/ 	.byte	0x03, 0x19
        /*007a*/ 	.short	0x001c


	//----- nvinfo : EIATTR_PARAM_CBANK
	.align		4
        /*007c*/ 	.byte	0x04, 0x0a
        /*007e*/ 	.short	(.L_21 - .L_20)
	.align		4
.L_20:
        /*0080*/ 	.word	index@(.nv.constant0._Z23adaptiveThresholdKernelPhS_iii)
        /*0084*/ 	.short	0x0380
        /*0086*/ 	.short	0x001c


	//----- nvinfo : EIATTR_SW_WAR
	.align		4
.L_21:
        /*0088*/ 	.byte	0x04, 0x36
        /*008a*/ 	.short	(.L_23 - .L_22)
.L_22:
        /*008c*/ 	.word	0x00000008
.L_23:


//--------------------- .nv.callgraph             --------------------------
	.section	.nv.callgraph,"",@"SHT_CUDA_CALLGRAPH"
	.align	4
	.sectionentsize	8
	.align		4
        /*0000*/ 	.word	0x00000000
	.align		4
        /*0004*/ 	.word	0xffffffff
	.align		4
        /*0008*/ 	.word	0x00000000
	.align		4
        /*000c*/ 	.word	0xfffffffe
	.align		4
        /*0010*/ 	.word	0x00000000
	.align		4
        /*0014*/ 	.word	0xfffffffd
	.align		4
        /*0018*/ 	.word	0x00000000
	.align		4
        /*001c*/ 	.word	0xfffffffc


//--------------------- .text._Z23adaptiveThresholdKernelPhS_iii --------------------------
	.section	.text._Z23adaptiveThresholdKernelPhS_iii,"ax",@progbits
	.align	128
        .global         _Z23adaptiveThresholdKernelPhS_iii
        .type           _Z23adaptiveThresholdKernelPhS_iii,@function
        .size           _Z23adaptiveThresholdKernelPhS_iii,(.L_x_6 - _Z23adaptiveThresholdKernelPhS_iii)
        .other          _Z23adaptiveThresholdKernelPhS_iii,@"STO_CUDA_ENTRY STV_DEFAULT"
_Z23adaptiveThresholdKernelPhS_iii:
.text._Z23adaptiveThresholdKernelPhS_iii:
[----:B------:R-:W-:Y:S01]  /*0000*/  LDC R1, c[0x0][0x37c] ;  /* 0x0000df00ff017b82 */ /* 0x000fe20000000800 */
[----:B------:R-:W0:Y:S07]  /*0010*/  S2R R3, SR_TID.X ;  /* 0x0000000000037919 */ /* 0x000e2e0000002100 */
[----:B------:R-:W0:Y:S01]  /*0020*/  S2UR UR4, SR_CTAID.X ;  /* 0x00000000000479c3 */ /* 0x000e220000002500 */
[----:B------:R-:W1:Y:S07]  /*0030*/  S2R R7, SR_TID.Y ;  /* 0x0000000000077919 */ /* 0x000e6e0000002200 */
[----:B------:R-:W0:Y:S08]  /*0040*/  LDC R0, c[0x0][0x360] ;  /* 0x0000d800ff007b82 */ /* 0x000e300000000800 */
[----:B------:R-:W2:Y:S08]  /*0050*/  LDC.64 R4, c[0x0][0x390] ;  /* 0x0000e400ff047b82 */ /* 0x000eb00000000a00 */
[----:B------:R-:W1:Y:S08]  /*0060*/  S2UR UR5, SR_CTAID.Y ;  /* 0x00000000000579c3 */ /* 0x000e700000002600 */
[----:B------:R-:W1:Y:S01]  /*0070*/  LDC R2, c[0x0][0x364] ;  /* 0x0000d900ff027b82 */ /* 0x000e620000000800 */
[----:B0-----:R-:W-:-:S02]  /*0080*/  IMAD R0, R0, UR4, R3 ;  /* 0x0000000400007c24 */ /* 0x001fc4000f8e0203 */
[----:B--2---:R-:W-:-:S05]  /*0090*/  VIADD R3, R5, 0xfffffffb ;  /* 0xfffffffb05037836 */ /* 0x004fca0000000000 */
[----:B------:R-:W-:Y:S01]  /*00a0*/  ISETP.GE.AND P0, PT, R0, R3, PT ;  /* 0x000000030000720c */ /* 0x000fe20003f06270 */
[----:B------:R-:W-:-:S03]  /*00b0*/  VIADD R3, R4, 0xfffffffb ;  /* 0xfffffffb04037836 */ /* 0x000fc60000000000 */
[----:B------:R-:W-:Y:S01]  /*00c0*/  ISETP.LT.OR P0, PT, R0, 0x5, P0 ;  /* 0x000000050000780c */ /* 0x000fe20000701670 */
[----:B-1----:R-:W-:-:S05]  /*00d0*/  IMAD R2, R2, UR5, R7 ;  /* 0x0000000502027c24 */ /* 0x002fca000f8e0207 */
[----:B------:R-:W-:-:S04]  /*00e0*/  ISETP.LT.U32.OR P0, PT, R2, 0x5, P0 ;  /* 0x000000050200780c */ /* 0x000fc80000701470 */
[----:B------:R-:W-:-:S13]  /*00f0*/  ISETP.GE.OR P0, PT, R2, R3, P0 ;  /* 0x000000030200720c */ /* 0x000fda0000706670 */
[----:B------:R-:W-:Y:S05]  /*0100*/  @P0 EXIT ;  /* 0x000000000000094d */ /* 0x000fea0003800000 */
[----:B------:R-:W0:Y:S01]  /*0110*/  LDC R4, c[0x0][0x398] ;  /* 0x0000e600ff047b82 */ /* 0x000e220000000800 */
[----:B------:R-:W1:Y:S01]  /*0120*/  LDCU.64 UR8, c[0x0][0x358] ;  /* 0x00006b00ff0877ac */ /* 0x000e620008000a00 */
[----:B0-----:R-:W-:-:S13]  /*0130*/  ISETP.NE.AND P0, PT, R4, 0x3, PT ;  /* 0x000000030400780c */ /* 0x001fda0003f05270 */
[----:B-1----:R-:W-:Y:S05]  /*0140*/  @!P0 BRA `(.L_x_0) ;  /* 0x0000000800148947 */ /* 0x002fea0003800000 */
[----:B------:R-:W0:Y:S01]  /*0150*/  LDCU.64 UR6, c[0x0][0x380] ;  /* 0x00007000ff0677ac */ /* 0x000e220008000a00 */
[----:B------:R-:W-:Y:S01]  /*0160*/  VIADD R3, R2, 0xfffffffb ;  /* 0xfffffffb02037836 */ /* 0x000fe20000000000 */
[----:B------:R-:W-:-:S03]  /*0170*/  SHF.R.S32.HI R6, RZ, 0x1f, R4 ;  /* 0x0000001fff067819 */ /* 0x000fc60000011404 */
[----:B------:R-:W-:-:S04]  /*0180*/  IMAD R3, R3, R5, R0 ;  /* 0x0000000503037224 */ /* 0x000fc800078e0200 */
[----:B------:R-:W-:-:S04]  /*0190*/  VIADD R3, R3, 0xfffffffb ;  /* 0xfffffffb03037836 */ /* 0x000fc80000000000 */
[----:B------:R-:W-:-:S05]  /*01a0*/  IMAD R3, R3, R4, RZ ;  /* 0x0000000403037224 */ /* 0x000fca00078e02ff */
[----:B0-----:R-:W-:-:S04]  /*01b0*/  IADD3 R24, P0, PT, R3, UR6, RZ ;  /* 0x0000000603187c10 */ /* 0x001fc8000ff1e0ff */
[----:B------:R-:W-:Y:S02]  /*01c0*/  LEA.HI.X.SX32 R25, R3, UR7, 0x1, P0 ;  /* 0x0000000703197c11 */ /* 0x000fe400080f0eff */
[----:B------:R-:W-:-:S03]  /*01d0*/  IADD3 R22, P0, PT, R24, R4, RZ ;  /* 0x0000000418167210 */ /* 0x000fc60007f1e0ff */
[----:B------:R-:W2:Y:S02]  /*01e0*/  LDG.E.U8 R24, desc[UR8][R24.64] ;  /* 0x0000000818187981 */ /* 0x000ea4000c1e1100 */
[----:B------:R-:W-:Y:S01]  /*01f0*/  IMAD.X R23, R6, 0x1, R25, P0 ;  /* 0x0000000106177824 */ /* 0x000fe200000e0619 */
[----:B------:R-:W-:-:S04]  /*0200*/  IADD3 R26, P0, PT, R22, R4, RZ ;  /* 0x00000004161a7210 */ /* 0x000fc80007f1e0ff */
[----:B------:R0:W2:Y:S01]  /*0210*/  LDG.E.U8 R7, desc[UR8][R22.64] ;  /* 0x0000000816077981 */ /* 0x0000a2000c1e1100 */
[----:B------:R-:W-:Y:S01]  /*0220*/  IMAD.X R27, R6, 0x1, R23, P0 ;  /* 0x00000001061b7824 */ /* 0x000fe200000e0617 */
[----:B------:R-:W-:-:S04]  /*0230*/  IADD3 R16, P0, PT, R26, R4, RZ ;  /* 0x000000041a107210 */ /* 0x000fc80007f1e0ff */
[----:B------:R-:W2:Y:S01]  /*0240*/  LDG.E.U8 R26, desc[UR8][R26.64] ;  /* 0x000000081a1a7981 */ /* 0x000ea2000c1e1100 */
[----:B------:R-:W-:Y:S01]  /*0250*/  IMAD.X R17, R6, 0x1, R27, P0 ;  /* 0x0000000106117824 */ /* 0x000fe200000e061b */
[----:B------:R-:W-:-:S04]  /*0260*/  IADD3 R18, P0, PT, R16, R4, RZ ;  /* 0x0000000410127210 */ /* 0x000fc80007f1e0ff */
[----:B------:R-:W3:Y:S01]  /*0270*/  LDG.E.U8 R16, desc[UR8][R16.64] ;  /* 0x0000000810107981 */ /* 0x000ee2000c1e1100 */
[----:B------:R-:W-:Y:S01]  /*0280*/  IMAD.X R19, R6, 0x1, R17, P0 ;  /* 0x0000000106137824 */ /* 0x000fe200000e0611 */
[----:B------:R-:W-:-:S05]  /*0290*/  IADD3 R14, P0, PT, R18, R4, RZ ;  /* 0x00000004120e7210 */ /* 0x000fca0007f1e0ff */
[----:B------:R-:W-:Y:S01]  /*02a0*/  IMAD.X R15, R6, 0x1, R19, P0 ;  /* 0x00000001060f7824 */ /* 0x000fe200000e0613 */
[-C--:B------:R-:W-:Y:S01]  /*02b0*/  IADD3 R8, P0, PT, R14, R4.reuse, RZ ;  /* 0x000000040e087210 */ /* 0x080fe20007f1e0ff */
[----:B------:R-:W3:Y:S04]  /*02c0*/  LDG.E.U8 R19, desc[UR8][R18.64] ;  /* 0x0000000812137981 */ /* 0x000ee8000c1e1100 */
[----:B------:R-:W-:Y:S01]  /*02d0*/  IMAD.X R9, R6, 0x1, R15, P0 ;  /* 0x0000000106097824 */ /* 0x000fe200000e060f */
[-C--:B------:R-:W-:Y:S01]  /*02e0*/  IADD3 R10, P0, PT, R8, R4.reuse, RZ ;  /* 0x00000004080a7210 */ /* 0x080fe20007f1e0ff */
[----:B------:R-:W4:Y:S04]  /*02f0*/  LDG.E.U8 R14, desc[UR8][R14.64] ;  /* 0x000000080e0e7981 */ /* 0x000f28000c1e1100 */
[----:B------:R-:W-:Y:S01]  /*0300*/  IMAD.X R11, R6, 0x1, R9, P0 ;  /* 0x00000001060b7824 */ /* 0x000fe200000e0609 */
[-C--:B------:R-:W-:Y:S01]  /*0310*/  IADD3 R12, P0, PT, R10, R4.reuse, RZ ;  /* 0x000000040a0c7210 */ /* 0x080fe20007f1e0ff */
[----:B------:R-:W4:Y:S04]  /*0320*/  LDG.E.U8 R8, desc[UR8][R8.64] ;  /* 0x0000000808087981 */ /* 0x000f28000c1e1100 */
[----:B------:R-:W-:Y:S01]  /*0330*/  IMAD.X R13, R6, 0x1, R11, P0 ;  /* 0x00000001060d7824 */ /* 0x000fe200000e060b */
[-C--:B------:R-:W-:Y:S01]  /*0340*/  IADD3 R20, P0, PT, R12, R4.reuse, RZ ;  /* 0x000000040c147210 */ /* 0x080fe20007f1e0ff */
[----:B------:R-:W5:Y:S04]  /*0350*/  LDG.E.U8 R11, desc[UR8][R10.64] ;  /* 0x000000080a0b7981 */ /* 0x000f68000c1e1100 */
[----:B------:R-:W-:Y:S01]  /*0360*/  IMAD.X R21, R6, 0x1, R13, P0 ;  /* 0x0000000106157824 */ /* 0x000fe200000e060d */
[----:B0-----:R-:W-:Y:S01]  /*0370*/  IADD3 R22, P0, PT, R20, R4, RZ ;  /* 0x0000000414167210 */ /* 0x001fe20007f1e0ff */
[----:B------:R-:W5:Y:S04]  /*0380*/  LDG.E.U8 R12, desc[UR8][R12.64] ;  /* 0x000000080c0c7981 */ /* 0x000f68000c1e1100 */
[----:B------:R-:W-:Y:S01]  /*0390*/  IMAD.X R23, R6, 0x1, R21, P0 ;  /* 0x0000000106177824 */ /* 0x000fe200000e0615 */
[----:B------:R-:W5:Y:S04]  /*03a0*/  LDG.E.U8 R20, desc[UR8][R20.64] ;  /* 0x0000000814147981 */ /* 0x000f68000c1e1100 */
[----:B------:R-:W5:Y:S01]  /*03b0*/  LDG.E.U8 R22, desc[UR8][R22.64] ;  /* 0x0000000816167981 */ /* 0x000f62000c1e1100 */
[----:B------:R-:W-:Y:S01]  /*03c0*/  UMOV UR4, URZ ;  /* 0x000000ff00047c82 */ /* 0x000fe20008000000 */
[----:B--2---:R-:W-:Y:S01]  /*03d0*/  IADD3 R24, PT, PT, R26, R24, R7 ;  /* 0x000000181a187210 */ /* 0x004fe20007ffe007 */
[----:B------:R-:W-:-:S04]  /*03e0*/  VIADD R7, R2, 0xfffffffc ;  /* 0xfffffffc02077836 */ /* 0x000fc80000000000 */
[----:B------:R-:W-:Y:S01]  /*03f0*/  IMAD R7, R7, R5, R0 ;  /* 0x0000000507077224 */ /* 0x000fe200078e0200 */
[----:B---3--:R-:W-:-:S03]  /*0400*/  IADD3 R19, PT, PT, R19, R24, R16 ;  /* 0x0000001813137210 */ /* 0x008fc60007ffe010 */
[----:B------:R-:W-:Y:S01]  /*0410*/  VIADD R7, R7, 0xfffffffb ;  /* 0xfffffffb07077836 */ /* 0x000fe20000000000 */
[----:B----4-:R-:W-:Y:S01]  /*0420*/  IADD3 R14, PT, PT, R8, R19, R14 ;  /* 0x00000013080e7210 */ /* 0x010fe20007ffe00e */
[-C--:B------:R-:W-:Y:S02]  /*0430*/  IMAD R8, R5, R4.reuse, RZ ;  /* 0x0000000405087224 */ /* 0x080fe400078e02ff */
[----:B------:R-:W-:Y:S01]  /*0440*/  IMAD R9, R7, R4, RZ ;  /* 0x0000000407097224 */ /* 0x000fe200078e02ff */
[----:B-----5:R-:W-:-:S04]  /*0450*/  IADD3 R11, PT, PT, R12, R14, R11 ;  /* 0x0000000e0c0b7210 */ /* 0x020fc80007ffe00b */
[----:B------:R-:W-:-:S07]  /*0460*/  IADD3 R16, PT, PT, R22, R11, R20 ;  /* 0x0000000b16107210 */ /* 0x000fce0007ffe014 */
.L_x_1:
[----:B------:R-:W-:-:S04]  /*0470*/  IADD3 R12, P0, PT, R9, UR6, RZ ;  /* 0x00000006090c7c10 */ /* 0x000fc8000ff1e0ff */
[----:B------:R-:W-:Y:S02]  /*0480*/  LEA.HI.X.SX32 R13, R9, UR7, 0x1, P0 ;  /* 0x00000007090d7c11 */ /* 0x000fe400080f0eff */
[----:B------:R-:W-:-:S03]  /*0490*/  IADD3 R10, P0, PT, R12, R4, RZ ;  /* 0x000000040c0a7210 */ /* 0x000fc60007f1e0ff */
[----:B------:R0:W2:Y:S02]  /*04a0*/  LDG.E.U8 R19, desc[UR8][R12.64] ;  /* 0x000000080c137981 */ /* 0x0000a4000c1e1100 */
[----:B------:R-:W-:Y:S01]  /*04b0*/  IMAD.X R11, R6, 0x1, R13, P0 ;  /* 0x00000001060b7824 */ /* 0x000fe200000e060d */
[----:B------:R-:W-:-:S05]  /*04c0*/  IADD3 R14, P0, PT, R10, R4, RZ ;  /* 0x000000040a0e7210 */ /* 0x000fca0007f1e0ff */
[----:B------:R-:W-:Y:S01]  /*04d0*/  IMAD.X R15, R6, 0x1, R11, P0 ;  /* 0x00000001060f7824 */ /* 0x000fe200000e060b */
[-C--:B------:R-:W-:Y:S01]  /*04e0*/  IADD3 R24, P0, PT, R14, R4.reuse, RZ ;  /* 0x000000040e187210 */ /* 0x080fe20007f1e0ff */
[----:B------:R-:W2:Y:S04]  /*04f0*/  LDG.E.U8 R11, desc[UR8][R10.64] ;  /* 0x000000080a0b7981 */ /* 0x000ea8000c1e1100 */
[----:B------:R-:W-:Y:S01]  /*0500*/  IMAD.X R25, R6, 0x1, R15, P0 ;  /* 0x0000000106197824 */ /* 0x000fe200000e060f */
[-C--:B------:R-:W-:Y:S01]  /*0510*/  IADD3 R22, P0, PT, R24, R4.reuse, RZ ;  /* 0x0000000418167210 */ /* 0x080fe20007f1e0ff */
[----:B------:R-:W3:Y:S04]  /*0520*/  LDG.E.U8 R15, desc[UR8][R14.64] ;  /* 0x000000080e0f7981 */ /* 0x000ee8000c1e1100 */
[----:B------:R-:W-:Y:S01]  /*0530*/  IMAD.X R23, R6, 0x1, R25, P0 ;  /* 0x0000000106177824 */ /* 0x000fe200000e0619 */
[-C--:B------:R-:W-:Y:S01]  /*0540*/  IADD3 R28, P0, PT, R22, R4.reuse, RZ ;  /* 0x00000004161c7210 */ /* 0x080fe20007f1e0ff */
[----:B------:R1:W3:Y:S04]  /*0550*/  LDG.E.U8 R18, desc[UR8][R24.64] ;  /* 0x0000000818127981 */ /* 0x0002e8000c1e1100 */
[----:B------:R-:W-:Y:S01]  /*0560*/  IMAD.X R29, R6, 0x1, R23, P0 ;  /* 0x00000001061d7824 */ /* 0x000fe200000e0617 */
[----:B------:R4:W5:Y:S01]  /*0570*/  LDG.E.U8 R21, desc[UR8][R22.64] ;  /* 0x0000000816157981 */ /* 0x000962000c1e1100 */
[----:B------:R-:W-:-:S03]  /*0580*/  IADD3 R26, P0, PT, R28, R4, RZ ;  /* 0x000000041c1a7210 */ /* 0x000fc60007f1e0ff */
[----:B------:R4:W5:Y:S02]  /*0590*/  LDG.E.U8 R20, desc[UR8][R28.64] ;  /* 0x000000081c147981 */ /* 0x000964000c1e1100 */
[----:B------:R-:W-:Y:S01]  /*05a0*/  IMAD.X R27, R6, 0x1, R29, P0 ;  /* 0x00000001061b7824 */ /* 0x000fe200000e061d */
[----:B0-----:R-:W-:-:S04]  /*05b0*/  IADD3 R12, P0, PT, R26, R4, RZ ;  /* 0x000000041a0c7210 */ /* 0x001fc80007f1e0ff */
[----:B------:R0:W5:Y:S01]  /*05c0*/  LDG.E.U8 R10, desc[UR8][R26.64] ;  /* 0x000000081a0a7981 */ /* 0x000162000c1e1100 */
[----:B------:R-:W-:-:S05]  /*05d0*/  IMAD.X R13, R6, 0x1, R27, P0 ;  /* 0x00000001060d7824 */ /* 0x000fca00000e061b */
[----:B------:R-:W5:Y:S01]  /*05e0*/  LDG.E.U8 R7, desc[UR8][R12.64] ;  /* 0x000000080c077981 */ /* 0x000f62000c1e1100 */
[----:B------:R-:W-:-:S05]  /*05f0*/  IMAD R3, R8, 0x2, R3 ;  /* 0x0000000208037824 */ /* 0x000fca00078e0203 */
[----:B-1----:R-:W-:-:S04]  /*0600*/  IADD3 R24, P0, PT, R3, UR6, RZ ;  /* 0x0000000603187c10 */ /* 0x002fc8000ff1e0ff */
[----:B------:R-:W-:Y:S02]  /*0610*/  LEA.HI.X.SX32 R25, R3, UR7, 0x1, P0 ;  /* 0x0000000703197c11 */ /* 0x000fe400080f0eff */
[----:B----4-:R-:W-:-:S03]  /*0620*/  IADD3 R22, P0, PT, R24, R4, RZ ;  /* 0x0000000418167210 */ /* 0x010fc60007f1e0ff */
[----:B------:R-:W4:Y:S02]  /*0630*/  LDG.E.U8 R24, desc[UR8][R24.64] ;  /* 0x0000000818187981 */ /* 0x000f24000c1e1100 */
[----:B------:R-:W-:Y:S01]  /*0640*/  IMAD.X R23, R6, 0x1, R25, P0 ;  /* 0x0000000106177824 */ /* 0x000fe200000e0619 */
[----:B------:R-:W-:-:S05]  /*0650*/  IADD3 R28, P0, PT, R22, R4, RZ ;  /* 0x00000004161c7210 */ /* 0x000fca0007f1e0ff */
[----:B------:R-:W-:Y:S01]  /*0660*/  IMAD.X R29, R6, 0x1, R23, P0 ;  /* 0x00000001061d7824 */ /* 0x000fe200000e0617 */
[----:B0-----:R-:W-:Y:S01]  /*0670*/  IADD3 R26, P0, PT, R28, R4, RZ ;  /* 0x000000041c1a7210 */ /* 0x001fe20007f1e0ff */
[----:B------:R-:W4:Y:S04]  /*0680*/  LDG.E.U8 R23, desc[UR8][R22.64] ;  /* 0x0000000816177981 */ /* 0x000f28000c1e1100 */
[----:B------:R-:W-:Y:S01]  /*0690*/  IMAD.X R27, R6, 0x1, R29, P0 ;  /* 0x00000001061b7824 */ /* 0x000fe200000e061d */
[----:B------:R0:W4:Y:S01]  /*06a0*/  LDG.E.U8 R22, desc[UR8][R28.64] ;  /* 0x000000081c167981 */ /* 0x000122000c1e1100 */
[----:B--2---:R-:W-:Y:S02]  /*06b0*/  IADD3 R19, PT, PT, R11, R16, R19 ;  /* 0x000000100b137210 */ /* 0x004fe40007ffe013 */
[-C--:B------:R-:W-:Y:S01]  /*06c0*/  IADD3 R16, P0, PT, R26, R4.reuse, RZ ;  /* 0x000000041a107210 */ /* 0x080fe20007f1e0ff */
[----:B------:R-:W2:Y:S04]  /*06d0*/  LDG.E.U8 R11, desc[UR8][R26.64] ;  /* 0x000000081a0b7981 */ /* 0x000ea8000c1e1100 */
[----:B------:R-:W-:Y:S01]  /*06e0*/  IMAD.X R17, R6, 0x1, R27, P0 ;  /* 0x0000000106117824 */ /* 0x000fe200000e061b */
[----:B------:R-:W-:-:S02]  /*06f0*/  IADD3 R14, P0, PT, R12, R4, RZ ;  /* 0x000000040c0e7210 */ /* 0x000fc40007f1e0ff */
[----:B---3--:R-:W-:-:S03]  /*0700*/  IADD3 R19, PT, PT, R18, R19, R15 ;  /* 0x0000001312137210 */ /* 0x008fc60007ffe00f */
[----:B------:R-:W-:Y:S01]  /*0710*/  IMAD.X R15, R6, 0x1, R13, P0 ;  /* 0x00000001060f7824 */ /* 0x000fe200000e060d */
[-C--:B------:R-:W-:Y:S01]  /*0720*/  IADD3 R18, P0, PT, R14, R4.reuse, RZ ;  /* 0x000000040e127210 */ /* 0x080fe20007f1e0ff */
[----:B------:R-:W2:Y:S01]  /*0730*/  LDG.E.U8 R26, desc[UR8][R16.64] ;  /* 0x00000008101a7981 */ /* 0x000ea2000c1e1100 */
[----:B0-----:R-:W-:-:S03]  /*0740*/  IADD3 R28, P1, PT, R16, R4, RZ ;  /* 0x00000004101c7210 */ /* 0x001fc60007f3e0ff */
[----:B------:R0:W3:Y:S01]  /*0750*/  LDG.E.U8 R27, desc[UR8][R14.64] ;  /* 0x000000080e1b7981 */ /* 0x0000e2000c1e1100 */
[----:B-----5:R-:W-:Y:S01]  /*0760*/  IADD3 R21, PT, PT, R20, R19, R21 ;  /* 0x0000001314157210 */ /* 0x020fe20007ffe015 */
[----:B------:R-:W-:Y:S01]  /*0770*/  IMAD.X R19, R6, 0x1, R15, P0 ;  /* 0x0000000106137824 */ /* 0x000fe200000e060f */
[----:B------:R-:W-:Y:S01]  /*0780*/  IADD3 R12, P0, PT, R18, R4, RZ ;  /* 0x00000004120c7210 */ /* 0x000fe20007f1e0ff */
[----:B------:R-:W-:-:S03]  /*0790*/  IMAD.X R29, R6, 0x1, R17, P1 ;  /* 0x00000001061d7824 */ /* 0x000fc600008e0611 */
[----:B------:R-:W3:Y:S01]  /*07a0*/  LDG.E.U8 R18, desc[UR8][R18.64] ;  /* 0x0000000812127981 */ /* 0x000ee2000c1e1100 */
[-C--:B0-----:R-:W-:Y:S01]  /*07b0*/  IADD3 R14, P1, PT, R28, R4.reuse, RZ ;  /* 0x000000041c0e7210 */ /* 0x081fe20007f3e0ff */
[----:B------:R-:W-:Y:S02]  /*07c0*/  IMAD.X R13, R6, 0x1, R19, P0 ;  /* 0x00000001060d7824 */ /* 0x000fe400000e0613 */
[----:B------:R0:W5:Y:S01]  /*07d0*/  LDG.E.U8 R25, desc[UR8][R28.64] ;  /* 0x000000081c197981 */ /* 0x000162000c1e1100 */
[-C--:B------:R-:W-:Y:S01]  /*07e0*/  IADD3 R16, P0, PT, R14, R4.reuse, RZ ;  /* 0x000000040e107210 */ /* 0x080fe20007f1e0ff */
[C---:B------:R-:W-:Y:S02]  /*07f0*/  IMAD.X R15, R6.reuse, 0x1, R29, P1 ;  /* 0x00000001060f7824 */ /* 0x040fe400008e061d */
[----:B------:R-:W4:Y:S02]  /*0800*/  LDG.E.U8 R13, desc[UR8][R12.64] ;  /* 0x000000080c0d7981 */ /* 0x000f24000c1e1100 */
[----:B------:R-:W-:Y:S01]  /*0810*/  IMAD.X R17, R6, 0x1, R15, P0 ;  /* 0x0000000106117824 */ /* 0x000fe200000e060f */
[----:B------:R-:W-:-:S02]  /*0820*/  IADD3 R20, P0, PT, R16, R4, RZ ;  /* 0x0000000410147210 */ /* 0x000fc40007f1e0ff */
[----:B------:R-:W-:Y:S02]  /*0830*/  IADD3 R7, PT, PT, R7, R21, R10 ;  /* 0x0000001507077210 */ /* 0x000fe40007ffe00a */
[----:B------:R-:W5:Y:S01]  /*0840*/  LDG.E.U8 R16, desc[UR8][R16.64] ;  /* 0x0000000810107981 */ /* 0x000f62000c1e1100 */
[----:B------:R-:W-:Y:S01]  /*0850*/  IMAD.X R21, R6, 0x1, R17, P0 ;  /* 0x0000000106157824 */ /* 0x000fe200000e0611 */
[-C--:B0-----:R-:W-:Y:S02]  /*0860*/  IADD3 R28, P0, PT, R20, R4.reuse, RZ ;  /* 0x00000004141c7210 */ /* 0x081fe40007f1e0ff */
[----:B------:R0:W5:Y:S03]  /*0870*/  LDG.E.U8 R12, desc[UR8][R14.64] ;  /* 0x000000080e0c7981 */ /* 0x000166000c1e1100 */
[----:B------:R-:W-:Y:S02]  /*0880*/  IMAD.X R29, R6, 0x1, R21, P0 ;  /* 0x00000001061d7824 */ /* 0x000fe400000e0615 */
[----:B------:R-:W5:Y:S01]  /*0890*/  LDG.E.U8 R21, desc[UR8][R20.64] ;  /* 0x0000000814157981 */ /* 0x000f62000c1e1100 */
[----:B0-----:R-:W-:-:S03]  /*08a0*/  IADD3 R14, P0, PT, R28, R4, RZ ;  /* 0x000000041c0e7210 */ /* 0x001fc60007f1e0ff */
[----:B------:R-:W5:Y:S02]  /*08b0*/  LDG.E.U8 R28, desc[UR8][R28.64] ;  /* 0x000000081c1c7981 */ /* 0x000f64000c1e1100 */
[----:B------:R-:W-:-:S05]  /*08c0*/  IMAD.X R15, R6, 0x1, R29, P0 ;  /* 0x00000001060f7824 */ /* 0x000fca00000e061d */
[----:B------:R-:W5:Y:S01]  /*08d0*/  LDG.E.U8 R10, desc[UR8][R14.64] ;  /* 0x000000080e0a7981 */ /* 0x000f62000c1e1100 */
[----:B------:R-:W-:-:S04]  /*08e0*/  UIADD3 UR4, UPT, UPT, UR4, 0x2, URZ ;  /* 0x0000000204047890 */ /* 0x000fc8000fffe0ff */
[----:B------:R-:W-:Y:S01]  /*08f0*/  UISETP.NE.AND UP0, UPT, UR4, 0xa, UPT ;  /* 0x0000000a0400788c */ /* 0x000fe2000bf05270 */
[----:B------:R-:W-:Y:S01]  /*0900*/  IMAD R9, R8, 0x2, R9 ;  /* 0x0000000208097824 */ /* 0x000fe200078e0209 */
[----:B---3--:R-:W-:-:S04]  /*0910*/  IADD3 R7, PT, PT, R18, R7, R27 ;  /* 0x0000000712077210 */ /* 0x008fc80007ffe01b */
[----:B----4-:R-:W-:-:S04]  /*0920*/  IADD3 R7, PT, PT, R24, R7, R13 ;  /* 0x0000000718077210 */ /* 0x010fc80007ffe00d */
[----:B------:R-:W-:-:S04]  /*0930*/  IADD3 R7, PT, PT, R22, R7, R23 ;  /* 0x0000000716077210 */ /* 0x000fc80007ffe017 */
[----:B--2---:R-:W-:-:S04]  /*0940*/  IADD3 R7, PT, PT, R26, R7, R11 ;  /* 0x000000071a077210 */ /* 0x004fc80007ffe00b */
[----:B-----5:R-:W-:-:S04]  /*0950*/  IADD3 R7, PT, PT, R12, R7, R25 ;  /* 0x000000070c077210 */ /* 0x020fc80007ffe019 */
[----:B------:R-:W-:-:S04]  /*0960*/  IADD3 R7, PT, PT, R21, R7, R16 ;  /* 0x0000000715077210 */ /* 0x000fc80007ffe010 */
[----:B------:R-:W-:Y:S01]  /*0970*/  IADD3 R16, PT, PT, R10, R7, R28 ;  /* 0x000000070a107210 */ /* 0x000fe20007ffe01c */
[----:B------:R-:W-:Y:S06]  /*0980*/  BRA.U UP0, `(.L_x_1) ;  /* 0xfffffff900b87547 */ /* 0x000fec000b83ffff */
[----:B------:R-:W-:Y:S05]  /*0990*/  BRA `(.L_x_2) ;  /* 0x0000000800307947 */ /* 0x000fea0003800000 */
.L_x_0:
[----:B------:R-:W-:Y:S01]  /*09a0*/  VIADD R3, R2, 0xfffffffb ;  /* 0xfffffffb02037836 */ /* 0x000fe20000000000 */
[----:B------:R-:W0:Y:S01]  /*09b0*/  LDCU.64 UR6, c[0x0][0x380] ;  /* 0x00007000ff0677ac */ /* 0x000e220008000a00 */
[----:B------:R-:W-:Y:S02]  /*09c0*/  IMAD.MOV.U32 R16, RZ, RZ, RZ ;  /* 0x000000ffff107224 */ /* 0x000fe400078e00ff */
[----:B------:R-:W-:Y:S01]  /*09d0*/  IMAD R3, R3, R5, R0 ;  /* 0x0000000503037224 */ /* 0x000fe200078e0200 */
[----:B------:R-:W-:-:S03]  /*09e0*/  UMOV UR4, URZ ;  /* 0x000000ff00047c82 */ /* 0x000fc60008000000 */
[----:B------:R-:W-:-:S07]  /*09f0*/  IMAD R8, R3, 0x3, RZ ;  /* 0x0000000303087824 */ /* 0x000fce00078e02ff */
.L_x_3:
[----:B------:R-:W-:-:S05]  /*0a00*/  VIADD R3, R8, 0xfffffff1 ;  /* 0xfffffff108037836 */ /* 0x000fca0000000000 */
[----:B0-----:R-:W-:-:S04]  /*0a10*/  IADD3 R6, P0, PT, R3, UR6, RZ ;  /* 0x0000000603067c10 */ /* 0x001fc8000ff1e0ff */
[----:B------:R-:W-:-:S05]  /*0a20*/  LEA.HI.X.SX32 R7, R3, UR7, 0x1, P0 ;  /* 0x0000000703077c11 */ /* 0x000fca00080f0eff */
[----:B------:R-:W2:Y:S04]  /*0a30*/  LDG.E.U8 R10, desc[UR8][R6.64+0x2] ;  /* 0x00000208060a7981 */ /* 0x000ea8000c1e1100 */
[----:B------:R-:W3:Y:S04]  /*0a40*/  LDG.E.U8 R15, desc[UR8][R6.64+0x1] ;  /* 0x00000108060f7981 */ /* 0x000ee8000c1e1100 */
[----:B------:R-:W4:Y:S04]  /*0a50*/  LDG.E.U8 R19, desc[UR8][R6.64+0x5] ;  /* 0x0000050806137981 */ /* 0x000f28000c1e1100 */
[----:B------:R-:W5:Y:S04]  /*0a60*/  LDG.E.U8 R17, desc[UR8][R6.64] ;  /* 0x0000000806117981 */ /* 0x000f68000c1e1100 */
        /* <DEDUP_REMOVED lines=11> */
[----:B------:R-:W5:Y:S01]  /*0b20*/  LDG.E.U8 R20, desc[UR8][R6.64+0x13] ;  /* 0x0000130806147981 */ /* 0x000f62000c1e1100 */
[----:B--2---:R-:W-:-:S03]  /*0b30*/  I2FP.F32.U32 R18, R10 ;  /* 0x0000000a00127245 */ /* 0x004fc60000201000 */
[----:B------:R-:W2:Y:S01]  /*0b40*/  LDG.E.U8 R10, desc[UR8][R6.64+0x9] ;  /* 0x00000908060a7981 */ /* 0x000ea2000c1e1100 */
[----:B---3--:R-:W-:Y:S01]  /*0b50*/  I2FP.F32.U32 R15, R15 ;  /* 0x0000000f000f7245 */ /* 0x008fe20000201000 */
[----:B------:R-:W-:-:S04]  /*0b60*/  FMUL R18, R18, 0.29899999499320983887 ;  /* 0x3e99168712127820 */ /* 0x000fc80000400000 */
[----:B------:R-:W-:Y:S02]  /*0b70*/  FFMA R18, R15, 0.58700001239776611328, R18 ;  /* 0x3f1645a20f127823 */ /* 0x000fe40000000012 */
[----:B------:R-:W3:Y:S01]  /*0b80*/  LDG.E.U8 R15, desc[UR8][R6.64+0x11] ;  /* 0x00001108060f7981 */ /* 0x000ee2000c1e1100 */
[----:B----4-:R-:W-:Y:S02]  /*0b90*/  I2FP.F32.U32 R26, R19 ;  /* 0x00000013001a7245 */ /* 0x010fe40000201000 */
[----:B-----5:R-:W-:Y:S01]  /*0ba0*/  I2FP.F32.U32 R17, R17 ;  /* 0x0000001100117245 */ /* 0x020fe20000201000 */
[----:B------:R-:W4:Y:S01]  /*0bb0*/  LDG.E.U8 R19, desc[UR8][R6.64+0x10] ;  /* 0x0000100806137981 */ /* 0x000f22000c1e1100 */
[----:B------:R-:W-:-:S03]  /*0bc0*/  I2FP.F32.U32 R27, R3 ;  /* 0x00000003001b7245 */ /* 0x000fc60000201000 */
[----:B------:R-:W-:Y:S02]  /*0bd0*/  FFMA R3, R17, 0.11400000005960464478, R18 ;  /* 0x3de978d511037823 */ /* 0x000fe40000000012 */
[----:B------:R-:W5:Y:S04]  /*0be0*/  LDG.E.U8 R17, desc[UR8][R6.64+0xf] ;  /* 0x00000f0806117981 */ /* 0x000f68000c1e1100 */
[----:B------:R-:W5:Y:S01]  /*0bf0*/  LDG.E.U8 R18, desc[UR8][R6.64+0x12] ;  /* 0x0000120806127981 */ /* 0x000f62000c1e1100 */
[----:B------:R-:W-:-:S04]  /*0c00*/  FMUL R26, R26, 0.29899999499320983887 ;  /* 0x3e9916871a1a7820 */ /* 0x000fc80000400000 */
[----:B------:R-:W-:Y:S01]  /*0c10*/  FFMA R26, R27, 0.58700001239776611328, R26 ;  /* 0x3f1645a21b1a7823 */ /* 0x000fe2000000001a */
[----:B------:R-:W-:Y:S02]  /*0c20*/  I2FP.F32.U32 R27, R9 ;  /* 0x00000009001b7245 */ /* 0x000fe40000201000 */
[----:B------:R-:W-:Y:S02]  /*0c30*/  I2FP.F32.U32 R9, R24 ;  /* 0x0000001800097245 */ /* 0x000fe40000201000 */
[----:B------:R-:W-:Y:S01]  /*0c40*/  I2FP.F32.U32 R25, R25 ;  /* 0x0000001900197245 */ /* 0x000fe20000201000 */
[----:B------:R-:W-:Y:S01]  /*0c50*/  FMUL R24, R27, 0.29899999499320983887 ;  /* 0x3e9916871b187820 */ /* 0x000fe20000400000 */
[----:B------:R-:W-:Y:S02]  /*0c60*/  I2FP.F32.U32 R23, R23 ;  /* 0x0000001700177245 */ /* 0x000fe40000201000 */
[----:B------:R-:W-:Y:S01]  /*0c70*/  I2FP.F32.U32 R14, R14 ;  /* 0x0000000e000e7245 */ /* 0x000fe20000201000 */
[----:B------:R-:W-:Y:S01]  /*0c80*/  FFMA R24, R25, 0.58700001239776611328, R24 ;  /* 0x3f1645a219187823 */ /* 0x000fe20000000018 */
[----:B------:R-:W-:Y:S01]  /*0c90*/  I2FP.F32.U32 R25, R11 ;  /* 0x0000000b00197245 */ /* 0x000fe20000201000 */
[----:B------:R-:W-:Y:S01]  /*0ca0*/  FFMA R9, R9, 0.11400000005960464478, R26 ;  /* 0x3de978d509097823 */ /* 0x000fe2000000001a */
[----:B------:R-:W-:Y:S01]  /*0cb0*/  I2FP.F32.U32 R11, R22 ;  /* 0x00000016000b7245 */ /* 0x000fe20000201000 */
[----:B------:R-:W-:Y:S01]  /*0cc0*/  FMUL R23, R23, 0.29899999499320983887 ;  /* 0x3e99168717177820 */ /* 0x000fe20000400000 */
[----:B------:R-:W5:Y:S01]  /*0cd0*/  LDG.E.U8 R27, desc[UR8][R6.64+0x1e] ;  /* 0x00001e08061b7981 */ /* 0x000f62000c1e1100 */
[----:B------:R-:W-:Y:S01]  /*0ce0*/  FMUL R25, R25, 0.29899999499320983887 ;  /* 0x3e99168719197820 */ /* 0x000fe20000400000 */
[----:B------:R-:W-:-:S03]  /*0cf0*/  I2FP.F32.U32 R22, R13 ;  /* 0x0000000d00167245 */ /* 0x000fc60000201000 */
[----:B------:R-:W-:Y:S01]  /*0d00*/  FFMA R14, R14, 0.58700001239776611328, R25 ;  /* 0x3f1645a20e0e7823 */ /* 0x000fe20000000019 */
[----:B------:R-:W-:Y:S01]  /*0d10*/  I2FP.F32.U32 R25, R12 ;  /* 0x0000000c00197245 */ /* 0x000fe20000201000 */
[----:B------:R-:W-:Y:S01]  /*0d20*/  FFMA R22, R22, 0.58700001239776611328, R23 ;  /* 0x3f1645a216167823 */ /* 0x000fe20000000017 */
[----:B------:R-:W5:Y:S01]  /*0d30*/  LDG.E.U8 R12, desc[UR8][R6.64+0x17] ;  /* 0x00001708060c7981 */ /* 0x000f62000c1e1100 */
[----:B------:R-:W-:Y:S02]  /*0d40*/  I2FP.F32.U32 R21, R21 ;  /* 0x0000001500157245 */ /* 0x000fe40000201000 */
[----:B------:R-:W-:-:S03]  /*0d50*/  I2FP.F32.U32 R23, R20 ;  /* 0x0000001400177245 */ /* 0x000fc60000201000 */
[----:B------:R-:W-:Y:S02]  /*0d60*/  FMUL R20, R21, 0.29899999499320983887 ;  /* 0x3e99168715147820 */ /* 0x000fe40000400000 */
[----:B------:R-:W5:Y:S02]  /*0d70*/  LDG.E.U8 R21, desc[UR8][R6.64+0x15] ;  /* 0x0000150806157981 */ /* 0x000f64000c1e1100 */
[----:B------:R-:W-:Y:S02]  /*0d80*/  FFMA R23, R23, 0.58700001239776611328, R20 ;  /* 0x3f1645a217177823 */ /* 0x000fe40000000014 */
[----:B------:R-:W5:Y:S01]  /*0d90*/  LDG.E.U8 R20, desc[UR8][R6.64+0x1d] ;  /* 0x00001d0806147981 */ /* 0x000f62000c1e1100 */
[----:B--2---:R-:W-:Y:S01]  /*0da0*/  I2FP.F32.U32 R13, R10 ;  /* 0x0000000a000d7245 */ /* 0x004fe20000201000 */
[----:B------:R-:W-:-:S04]  /*0db0*/  FFMA R10, R11, 0.11400000005960464478, R24 ;  /* 0x3de978d50b0a7823 */ /* 0x000fc80000000018 */
[----:B------:R-:W-:Y:S01]  /*0dc0*/  FFMA R11, R13, 0.11400000005960464478, R14 ;  /* 0x3de978d50d0b7823 */ /* 0x000fe2000000000e */
[----:B------:R-:W-:Y:S01]  /*0dd0*/  FFMA R13, R25, 0.11400000005960464478, R22 ;  /* 0x3de978d5190d7823 */ /* 0x000fe20000000016 */
[----:B------:R-:W2:Y:S01]  /*0de0*/  LDG.E.U8 R14, desc[UR8][R6.64+0x16] ;  /* 0x00001608060e7981 */ /* 0x000ea2000c1e1100 */
[----:B---3--:R-:W-:-:S03]  /*0df0*/  I2FP.F32.U32 R22, R15 ;  /* 0x0000000f00167245 */ /* 0x008fc60000201000 */
[----:B------:R-:W3:Y:S01]  /*0e00*/  LDG.E.U8 R15, desc[UR8][R6.64+0x1a] ;  /* 0x00001a08060f7981 */ /* 0x000ee2000c1e1100 */
[----:B----4-:R-:W-:Y:S01]  /*0e10*/  I2FP.F32.U32 R24, R19 ;  /* 0x0000001300187245 */ /* 0x010fe20000201000 */
[----:B------:R-:W-:Y:S02]  /*0e20*/  FMUL R19, R22, 0.29899999499320983887 ;  /* 0x3e99168716137820 */ /* 0x000fe40000400000 */
[----:B------:R-:W4:Y:S02]  /*0e30*/  LDG.E.U8 R25, desc[UR8][R6.64+0x1c] ;  /* 0x00001c0806197981 */ /* 0x000f24000c1e1100 */
[----:B------:R-:W-:Y:S01]  /*0e40*/  FFMA R24, R24, 0.58700001239776611328, R19 ;  /* 0x3f1645a218187823 */ /* 0x000fe20000000013 */
[----:B-----5:R-:W-:Y:S01]  /*0e50*/  I2FP.F32.U32 R17, R17 ;  /* 0x0000001100117245 */ /* 0x020fe20000201000 */
[----:B------:R-:W5:Y:S01]  /*0e60*/  LDG.E.U8 R22, desc[UR8][R6.64+0x19] ;  /* 0x0000190806167981 */ /* 0x000f62000c1e1100 */
[----:B------:R-:W-:-:S03]  /*0e70*/  I2FP.F32.U32 R18, R18 ;  /* 0x0000001200127245 */ /* 0x000fc60000201000 */
[----:B------:R-:W-:Y:S01]  /*0e80*/  FFMA R26, R17, 0.11400000005960464478, R24 ;  /* 0x3de978d5111a7823 */ /* 0x000fe20000000018 */
[----:B------:R-:W5:Y:S04]  /*0e90*/  LDG.E.U8 R19, desc[UR8][R6.64+0x18] ;  /* 0x0000180806137981 */ /* 0x000f68000c1e1100 */
[----:B------:R-:W5:Y:S01]  /*0ea0*/  LDG.E.U8 R24, desc[UR8][R6.64+0x20] ;  /* 0x0000200806187981 */ /* 0x000f62000c1e1100 */
[----:B------:R-:W-:-:S03]  /*0eb0*/  FFMA R18, R18, 0.11400000005960464478, R23 ;  /* 0x3de978d512127823 */ /* 0x000fc60000000017 */
[----:B------:R-:W5:Y:S04]  /*0ec0*/  LDG.E.U8 R17, desc[UR8][R6.64+0x1b] ;  /* 0x00001b0806117981 */ /* 0x000f68000c1e1100 */
[----:B------:R0:W5:Y:S01]  /*0ed0*/  LDG.E.U8 R23, desc[UR8][R6.64+0x1f] ;  /* 0x00001f0806177981 */ /* 0x000162000c1e1100 */
[----:B------:R-:W1:Y:S01]  /*0ee0*/  F2I.U32.TRUNC.NTZ R3, R3 ;  /* 0x0000000300037305 */ /* 0x000e62000020f000 */
[----:B------:R-:W-:-:S07]  /*0ef0*/  I2FP.F32.U32 R12, R12 ;  /* 0x0000000c000c7245 */ /* 0x000fce0000201000 */
[----:B------:R-:W0:Y:S01]  /*0f00*/  F2I.U32.TRUNC.NTZ R9, R9 ;  /* 0x0000000900097305 */ /* 0x000e22000020f000 */
[----:B------:R-:W-:Y:S01]  /*0f10*/  FMUL R12, R12, 0.29899999499320983887 ;  /* 0x3e9916870c0c7820 */ /* 0x000fe20000400000 */
[----:B------:R-:W-:Y:S02]  /*0f20*/  I2FP.F32.U32 R21, R21 ;  /* 0x0000001500157245 */ /* 0x000fe40000201000 */
[----:B------:R-:W-:-:S04]  /*0f30*/  I2FP.F32.U32 R20, R20 ;  /* 0x0000001400147245 */ /* 0x000fc80000201000 */
[----:B------:R-:W0:Y:S01]  /*0f40*/  F2I.U32.TRUNC.NTZ R10, R10 ;  /* 0x0000000a000a7305 */ /* 0x000e22000020f000 */
[----:B------:R-:W-:-:S07]  /*0f50*/  FMUL R20, R20, 0.29899999499320983887 ;  /* 0x3e99168714147820 */ /* 0x000fce0000400000 */
[----:B------:R-:W0:Y:S01]  /*0f60*/  F2I.U32.TRUNC.NTZ R11, R11 ;  /* 0x0000000b000b7305 */ /* 0x000e22000020f000 */
[----:B-1----:R-:W-:-:S07]  /*0f70*/  LOP3.LUT R3, R3, 0xff, RZ, 0xc0, !PT ;  /* 0x000000ff03037812 */ /* 0x002fce00078ec0ff */
[----:B------:R-:W1:Y:S01]  /*0f80*/  F2I.U32.TRUNC.NTZ R13, R13 ;  /* 0x0000000d000d7305 */ /* 0x000e62000020f000 */
[----:B0-----:R-:W-:-:S07]  /*0f90*/  LOP3.LUT R9, R9, 0xff, RZ, 0xc0, !PT ;  /* 0x000000ff09097812 */ /* 0x001fce00078ec0ff */
[----:B------:R-:W0:Y:S01]  /*0fa0*/  F2I.U32.TRUNC.NTZ R26, R26 ;  /* 0x0000001a001a7305 */ /* 0x000e22000020f000 */
[----:B------:R-:W-:-:S07]  /*0fb0*/  IADD3 R3, PT, PT, R9, R16, R3 ;  /* 0x0000001009037210 */ /* 0x000fce0007ffe003 */
[----:B------:R-:W0:Y:S01]  /*0fc0*/  F2I.U32.TRUNC.NTZ R18, R18 ;  /* 0x0000001200127305 */ /* 0x000e22000020f000 */
[----:B------:R-:W-:Y:S02]  /*0fd0*/  LOP3.LUT R10, R10, 0xff, RZ, 0xc0, !PT ;  /* 0x000000ff0a0a7812 */ /* 0x000fe400078ec0ff */
[----:B------:R-:W-:-:S04]  /*0fe0*/  LOP3.LUT R11, R11, 0xff, RZ, 0xc0, !PT ;  /* 0x000000ff0b0b7812 */ /* 0x000fc800078ec0ff */
[----:B------:R-:W-:Y:S02]  /*0ff0*/  IADD3 R3, PT, PT, R11, R3, R10 ;  /* 0x000000030b037210 */ /* 0x000fe40007ffe00a */
[----:B-1----:R-:W-:Y:S02]  /*1000*/  LOP3.LUT R10, R13, 0xff, RZ, 0xc0, !PT ;  /* 0x000000ff0d0a7812 */ /* 0x002fe400078ec0ff */
[----:B0-----:R-:W-:Y:S01]  /*1010*/  LOP3.LUT R26, R26, 0xff, RZ, 0xc0, !PT ;  /* 0x000000ff1a1a7812 */ /* 0x001fe200078ec0ff */
[----:B------:R-:W-:-:S03]  /*1020*/  UIADD3 UR4, UPT, UPT, UR4, 0x1, URZ ;  /* 0x0000000104047890 */ /* 0x000fc6000fffe0ff */
[----:B------:R-:W-:Y:S02]  /*1030*/  IADD3 R3, PT, PT, R26, R3, R10 ;  /* 0x000000031a037210 */ /* 0x000fe40007ffe00a */
[----:B------:R-:W-:Y:S01]  /*1040*/  LOP3.LUT R18, R18, 0xff, RZ, 0xc0, !PT ;  /* 0x000000ff12127812 */ /* 0x000fe200078ec0ff */
[----:B------:R-:W-:Y:S01]  /*1050*/  UISETP.NE.AND UP0, UPT, UR4, 0xb, UPT ;  /* 0x0000000b0400788c */ /* 0x000fe2000bf05270 */
[----:B------:R-:W-:Y:S01]  /*1060*/  IMAD R8, R5, 0x3, R8 ;  /* 0x0000000305087824 */ /* 0x000fe200078e0208 */
[----:B--2---:R-:W-:Y:S02]  /*1070*/  I2FP.F32.U32 R29, R14 ;  /* 0x0000000e001d7245 */ /* 0x004fe40000201000 */
[----:B---3--:R-:W-:-:S03]  /*1080*/  I2FP.F32.U32 R15, R15 ;  /* 0x0000000f000f7245 */ /* 0x008fc60000201000 */
[----:B------:R-:W-:Y:S01]  /*1090*/  FFMA R12, R29, 0.58700001239776611328, R12 ;  /* 0x3f1645a21d0c7823 */ /* 0x000fe2000000000c */
[----:B----4-:R-:W-:Y:S01]  /*10a0*/  I2FP.F32.U32 R25, R25 ;  /* 0x0000001900197245 */ /* 0x010fe20000201000 */
[----:B------:R-:W-:Y:S02]  /*10b0*/  FMUL R15, R15, 0.29899999499320983887 ;  /* 0x3e9916870f0f7820 */ /* 0x000fe40000400000 */
[----:B------:R-:W-:Y:S01]  /*10c0*/  FFMA R6, R21, 0.11400000005960464478, R12 ;  /* 0x3de978d515067823 */ /* 0x000fe2000000000c */
[----:B-----5:R-:W-:Y:S01]  /*10d0*/  I2FP.F32.U32 R22, R22 ;  /* 0x0000001600167245 */ /* 0x020fe20000201000 */
[----:B------:R-:W-:Y:S01]  /*10e0*/  FFMA R20, R25, 0.58700001239776611328, R20 ;  /* 0x3f1645a219147823 */ /* 0x000fe20000000014 */
[----:B------:R-:W-:-:S03]  /*10f0*/  I2FP.F32.U32 R12, R19 ;  /* 0x00000013000c7245 */ /* 0x000fc60000201000 */
[----:B------:R-:W-:Y:S01]  /*1100*/  FFMA R15, R22, 0.58700001239776611328, R15 ;  /* 0x3f1645a2160f7823 */ /* 0x000fe2000000000f */
[----:B------:R-:W-:-:S03]  /*1110*/  I2FP.F32.U32 R24, R24 ;  /* 0x0000001800187245 */ /* 0x000fc60000201000 */
[----:B------:R-:W-:Y:S01]  /*1120*/  FFMA R7, R12, 0.11400000005960464478, R15 ;  /* 0x3de978d50c077823 */ /* 0x000fe2000000000f */
[----:B------:R-:W-:Y:S01]  /*1130*/  I2FP.F32.U32 R17, R17 ;  /* 0x0000001100117245 */ /* 0x000fe20000201000 */
[----:B------:R-:W-:Y:S01]  /*1140*/  FMUL R24, R24, 0.29899999499320983887 ;  /* 0x3e99168718187820 */ /* 0x000fe20000400000 */
[----:B------:R-:W-:-:S03]  /*1150*/  I2FP.F32.U32 R23, R23 ;  /* 0x0000001700177245 */ /* 0x000fc60000201000 */
[----:B------:R-:W-:Y:S01]  /*1160*/  FFMA R17, R17, 0.11400000005960464478, R20 ;  /* 0x3de978d511117823 */ /* 0x000fe20000000014 */
[----:B------:R-:W-:Y:S01]  /*1170*/  I2FP.F32.U32 R12, R27 ;  /* 0x0000001b000c7245 */ /* 0x000fe20000201000 */
[----:B------:R-:W0:Y:S01]  /*1180*/  F2I.U32.TRUNC.NTZ R6, R6 ;  /* 0x0000000600067305 */ /* 0x000e22000020f000 */
[----:B------:R-:W-:-:S04]  /*1190*/  FFMA R23, R23, 0.58700001239776611328, R24 ;  /* 0x3f1645a217177823 */ /* 0x000fc80000000018 */
[----:B------:R-:W-:-:S03]  /*11a0*/  FFMA R12, R12, 0.11400000005960464478, R23 ;  /* 0x3de978d50c0c7823 */ /* 0x000fc60000000017 */
[----:B------:R-:W1:Y:S08]  /*11b0*/  F2I.U32.TRUNC.NTZ R7, R7 ;  /* 0x0000000700077305 */ /* 0x000e70000020f000 */
[----:B------:R-:W2:Y:S01]  /*11c0*/  F2I.U32.TRUNC.NTZ R17, R17 ;  /* 0x0000001100117305 */ /* 0x000ea2000020f000 */
[----:B0-----:R-:W-:-:S07]  /*11d0*/  LOP3.LUT R6, R6, 0xff, RZ, 0xc0, !PT ;  /* 0x000000ff06067812 */ /* 0x001fce00078ec0ff */
[----:B------:R-:W0:Y:S01]  /*11e0*/  F2I.U32.TRUNC.NTZ R12, R12 ;  /* 0x0000000c000c7305 */ /* 0x000e22000020f000 */
[----:B------:R-:W-:Y:S02]  /*11f0*/  IADD3 R3, PT, PT, R6, R3, R18 ;  /* 0x0000000306037210 */ /* 0x000fe40007ffe012 */
[----:B-1----:R-:W-:Y:S02]  /*1200*/  LOP3.LUT R6, R7, 0xff, RZ, 0xc0, !PT ;  /* 0x000000ff07067812 */ /* 0x002fe400078ec0ff */
[----:B--2---:R-:W-:-:S04]  /*1210*/  LOP3.LUT R17, R17, 0xff, RZ, 0xc0, !PT ;  /* 0x000000ff11117812 */ /* 0x004fc800078ec0ff */
[----:B------:R-:W-:Y:S02]  /*1220*/  IADD3 R3, PT, PT, R17, R3, R6 ;  /* 0x0000000311037210 */ /* 0x000fe40007ffe006 */
[----:B0-----:R-:W-:-:S05]  /*1230*/  LOP3.LUT R16, R12, 0xff, RZ, 0xc0, !PT ;  /* 0x000000ff0c107812 */ /* 0x001fca00078ec0ff */
[----:B------:R-:W-:Y:S01]  /*1240*/  IMAD.IADD R16, R3, 0x1, R16 ;  /* 0x0000000103107824 */ /* 0x000fe200078e0210 */
[----:B------:R-:W-:Y:S06]  /*1250*/  BRA.U UP0, `(.L_x_3) ;  /* 0xfffffff500e87547 */ /* 0x000fec000b83ffff */
.L_x_2:
[----:B------:R-:W-:Y:S01]  /*1260*/  IMAD R5, R2, R5, R0 ;  /* 0x0000000502057224 */ /* 0x000fe200078e0200 */
[----:B------:R-:W-:-:S03]  /*1270*/  ISETP.NE.AND P0, PT, R4, 0x3, PT ;  /* 0x000000030400780c */ /* 0x000fc60003f05270 */
[----:B------:R-:W-:-:S05]  /*1280*/  IMAD R0, R5, R4, RZ ;  /* 0x0000000405007224 */ /* 0x000fca00078e02ff */
[----:B------:R-:W-:Y:S02]  /*1290*/  SHF.R.S32.HI R8, RZ, 0x1f, R0 ;  /* 0x0000001fff087819 */ /* 0x000fe40000011400 */
[----:B------:R-:W-:-:S04]  /*12a0*/  IADD3 R2, P1, PT, R0, UR6, RZ ;  /* 0x0000000600027c10 */ /* 0x000fc8000ff3e0ff */
[----:B------:R-:W-:-:S05]  /*12b0*/  @!P0 IADD3.X R3, PT, PT, R8, UR7, RZ, P1, !PT ;  /* 0x0000000708038c10 */ /* 0x000fca0008ffe4ff */
[----:B------:R-:W2:Y:S04]  /*12c0*/  @!P0 LDG.E.U8 R6, desc[UR8][R2.64+0x2] ;  /* 0x0000020802068981 */ /* 0x000ea8000c1e1100 */
[----:B------:R-:W3:Y:S04]  /*12d0*/  @!P0 LDG.E.U8 R5, desc[UR8][R2.64+0x1] ;  /* 0x0000010802058981 */ /* 0x000ee8000c1e1100 */
[----:B------:R-:W4:Y:S01]  /*12e0*/  @!P0 LDG.E.U8 R4, desc[UR8][R2.64] ;  /* 0x0000000802048981 */ /* 0x000f22000c1e1100 */
[----:B--2---:R-:W-:Y:S02]  /*12f0*/  @!P0 I2FP.F32.U32 R6, R6 ;  /* 0x0000000600068245 */ /* 0x004fe40000201000 */
[----:B---3--:R-:W-:-:S03]  /*1300*/  @!P0 I2FP.F32.U32 R5, R5 ;  /* 0x0000000500058245 */ /* 0x008fc60000201000 */
[----:B------:R-:W-:Y:S01]  /*1310*/  @!P0 FMUL R6, R6, 0.29899999499320983887 ;  /* 0x3e99168706068820 */ /* 0x000fe20000400000 */
[----:B----4-:R-:W-:-:S03]  /*1320*/  @!P0 I2FP.F32.U32 R4, R4 ;  /* 0x0000000400048245 */ /* 0x010fc60000201000 */
[----:B------:R-:W-:-:S04]  /*1330*/  @!P0 FFMA R5, R5, 0.58700001239776611328, R6 ;  /* 0x3f1645a205058823 */ /* 0x000fc80000000006 */
[----:B------:R-:W-:Y:S01]  /*1340*/  @!P0 FFMA R6, R4, 0.11400000005960464478, R5 ;  /* 0x3de978d504068823 */ /* 0x000fe20000000005 */
[----:B------:R-:W-:Y:S01]  /*1350*/  @P0 IADD3.X R5, PT, PT, R8, UR7, RZ, P1, !PT ;  /* 0x0000000708050c10 */ /* 0x000fe20008ffe4ff */
[----:B------:R-:W-:Y:S02]  /*1360*/  @P0 IMAD.MOV.U32 R4, RZ, RZ, R2 ;  /* 0x000000ffff040224 */ /* 0x000fe400078e0002 */
[----:B------:R-:W0:Y:S03]  /*1370*/  @!P0 F2I.U32.TRUNC.NTZ R7, R6 ;  /* 0x0000000600078305 */ /* 0x000e26000020f000 */
[----:B------:R-:W0:Y:S01]  /*1380*/  @P0 LDG.E.U8 R7, desc[UR8][R4.64] ;  /* 0x0000000804070981 */ /* 0x000e22000c1e1100 */
[----:B------:R-:W-:-:S05]  /*1390*/  IMAD.HI R16, R16, 0x43b3d5b, RZ ;  /* 0x043b3d5b10107827 */ /* 0x000fca00078e02ff */
[----:B------:R-:W-:-:S04]  /*13a0*/  SHF.R.S32.HI R3, RZ, 0x1, R16 ;  /* 0x00000001ff037819 */ /* 0x000fc80000011410 */
[----:B------:R-:W-:-:S05]  /*13b0*/  LEA.HI R3, R16, R3, RZ, 0x1 ;  /* 0x0000000310037211 */ /* 0x000fca00078f08ff */
[----:B------:R-:W-:Y:S01]  /*13c0*/  VIADD R2, R3, 0xfffffffb ;  /* 0xfffffffb03027836 */ /* 0x000fe20000000000 */
[----:B0-----:R-:W-:-:S04]  /*13d0*/  LOP3.LUT R7, R7, 0xff, RZ, 0xc0, !PT ;  /* 0x000000ff07077812 */ /* 0x001fc800078ec0ff */
[----:B------:R-:W-:-:S04]  /*13e0*/  ISETP.GE.AND P1, PT, R2, R7, PT ;  /* 0x000000070200720c */ /* 0x000fc80003f26270 */
[----:B------:R-:W-:Y:S01]  /*13f0*/  SEL R7, RZ, 0xffffffff, P1 ;  /* 0xffffffffff077807 */ /* 0x000fe20000800000 */
[----:B------:R-:W-:Y:S08]  /*1400*/  @P0 BRA `(.L_x_4) ;  /* 0x00000000001c0947 */ /* 0x000ff00003800000 */
[----:B------:R-:W0:Y:S02]  /*1410*/  LDCU.64 UR4, c[0x0][0x388] ;  /* 0x00007100ff0477ac */ /* 0x000e240008000a00 */
[----:B0-----:R-:W-:-:S04]  /*1420*/  IADD3 R2, P0, PT, R0, UR4, RZ ;  /* 0x0000000400027c10 */ /* 0x001fc8000ff1e0ff */
[----:B------:R-:W-:-:S05]  /*1430*/  IADD3.X R3, PT, PT, R8, UR5, RZ, P0, !PT ;  /* 0x0000000508037c10 */ /* 0x000fca00087fe4ff */
[----:B------:R-:W-:Y:S04]  /*1440*/  STG.E.U8 desc[UR8][R2.64], R7 ;  /* 0x0000000702007986 */ /* 0x000fe8000c101108 */
[----:B------:R-:W-:Y:S04]  /*1450*/  STG.E.U8 desc[UR8][R2.64+0x1], R7 ;  /* 0x0000010702007986 */ /* 0x000fe8000c101108 */
[----:B------:R-:W-:Y:S01]  /*1460*/  STG.E.U8 desc[UR8][R2.64+0x2], R7 ;  /* 0x0000020702007986 */ /* 0x000fe2000c101108 */
[----:B------:R-:W-:Y:S05]  /*1470*/  EXIT ;  /* 0x000000000000794d */ /* 0x000fea0003800000 */
.L_x_4:
[----:B------:R-:W0:Y:S02]  /*1480*/  LDCU.64 UR4, c[0x0][0x388] ;  /* 0x00007100ff0477ac */ /* 0x000e240008000a00 */
[----:B0-----:R-:W-:-:S04]  /*1490*/  IADD3 R2, P0, PT, R0, UR4, RZ ;  /* 0x0000000400027c10 */ /* 0x001fc8000ff1e0ff */
[----:B------:R-:W-:-:S05]  /*14a0*/  IADD3.X R3, PT, PT, R8, UR5, RZ, P0, !PT ;  /* 0x0000000508037c10 */ /* 0x000fca00087fe4ff */
[----:B------:R-:W-:Y:S01]  /*14b0*/  STG.E.U8 desc[UR8][R2.64], R7 ;  /* 0x0000000702007986 */ /* 0x000fe2000c101108 */
[----:B------:R-:W-:Y:S05]  /*14c0*/  EXIT ;  /* 0x000000000000794d */ /* 0x000fea0003800000 */
.L_x_5:
[----:B------:R-:W-:-:S00]  /*14d0*/  BRA `(.L_x_5) ;  /* 0xfffffffc00fc7947 */ /* 0x000fc0000383ffff */
[----:B------:R-:W-:-:S00]  /*14e0*/  NOP ;  /* 0x0000000000007918 */ /* 0x000fc00000000000 */
        /* <DEDUP_REMOVED lines=9> */
.L_x_6:


//--------------------- .nv.shared.reserved.0     --------------------------
	.section	.nv.shared.reserved.0,"aw",@nobits
	.weak		__nv_reservedSMEM_offset_0_alias
	.size		__nv_reservedSMEM_offset_0_alias, 0, 64
	.other		__nv_reservedSMEM_offset_0_alias,@"STO_CUDA_RESERVED_SHARED STV_DEFAULT"
__nv_reservedSMEM_offset_0_alias:
	.zero		0
	.zero		64


//--------------------- .nv.constant0._Z23adaptiveThresholdKernelPhS_iii --------------------------
	.section	.nv.constant0._Z23adaptiveThresholdKernelPhS_iii,"a",@progbits
	.sectionflags	@""
	.align	4
.nv.constant0._Z23adaptiveThresholdKernelPhS_iii:
	.zero		924


//--------------------- SYMBOLS --------------------------

	.type		.nv.reservedSmem.offset0,@object
	.size		.nv.reservedSmem.offset0,0x4
